	.headerflags	@"EF_CUDA_TEXMODE_UNIFIED EF_CUDA_64BIT_ADDRESS EF_CUDA_ACCELERATORS EF_CUDA_SM90 EF_CUDA_VIRTUAL_SM(EF_CUDA_SM90)"
	.elftype	@"ET_EXEC"


//--------------------- .nv.info                  --------------------------
	.section	.nv.info,"",@"SHT_CUDA_INFO"
	.align	4


	//----- nvinfo : EIATTR_REGCOUNT
	.align		4
        /*0000*/ 	.byte	0x04, 0x2f
        /*0002*/ 	.short	(.L_3 - .L_2)
	.align		4
.L_2:
        /*0004*/ 	.word	index@(triton_poi_fused__native_batch_norm_legit_no_training_relu_2)
        /*0008*/ 	.word	0x00000011


	//----- nvinfo : EIATTR_MIN_STACK_SIZE
	.align		4
.L_3:
        /*000c*/ 	.byte	0x04, 0x12
        /*000e*/ 	.short	(.L_5 - .L_4)
	.align		4
.L_4:
        /*0010*/ 	.word	index@(triton_poi_fused__native_batch_norm_legit_no_training_relu_2)
        /*0014*/ 	.word	0x00000000


	//----- nvinfo : EIATTR_FRAME_SIZE
	.align		4
.L_5:
        /*0018*/ 	.byte	0x04, 0x11
        /*001a*/ 	.short	(.L_7 - .L_6)
	.align		4
.L_6:
        /*001c*/ 	.word	index@(triton_poi_fused__native_batch_norm_legit_no_training_relu_2)
        /*0020*/ 	.word	0x00000000


	//----- nvinfo : EIATTR_MIN_STACK_SIZE
	.align		4
.L_7:
        /*0024*/ 	.byte	0x04, 0x12
        /*0026*/ 	.short	(.L_9 - .L_8)
	.align		4
.L_8:
        /*0028*/ 	.word	index@(triton_poi_fused__native_batch_norm_legit_no_training_relu_2)
        /*002c*/ 	.word	0x00000000
.L_9:


//--------------------- .nv.info.triton_poi_fused__native_batch_norm_legit_no_training_relu_2 --------------------------
	.section	.nv.info.triton_poi_fused__native_batch_norm_legit_no_training_relu_2,"",@"SHT_CUDA_INFO"
	.sectionflags	@""
	.align	4


	//----- nvinfo : EIATTR_CUDA_API_VERSION
	.align		4
        /*0000*/ 	.byte	0x04, 0x37
        /*0002*/ 	.short	(.L_11 - .L_10)
.L_10:
        /*0004*/ 	.word	0x0000007c


	//----- nvinfo : EIATTR_KPARAM_INFO
	.align		4
.L_11:
        /*0008*/ 	.byte	0x04, 0x17
        /*000a*/ 	.short	(.L_13 - .L_12)
.L_12:
        /*000c*/ 	.word	0x00000000
        /*0010*/ 	.short	0x0006
        /*0012*/ 	.short	0x0030
        /*0014*/ 	.byte	0x00, 0xf0, 0x11, 0x00


	//----- nvinfo : EIATTR_KPARAM_INFO
	.align		4
.L_13:
        /*0018*/ 	.byte	0x04, 0x17
        /*001a*/ 	.short	(.L_15 - .L_14)
.L_14:
        /*001c*/ 	.word	0x00000000
        /*0020*/ 	.short	0x0005
        /*0022*/ 	.short	0x0028
        /*0024*/ 	.byte	0x00, 0xf4, 0x21, 0x00


	//----- nvinfo : EIATTR_KPARAM_INFO
	.align		4
.L_15:
        /*0028*/ 	.byte	0x04, 0x17
        /*002a*/ 	.short	(.L_17 - .L_16)
.L_16:
        /*002c*/ 	.word	0x00000000
        /*0030*/ 	.short	0x0004
        /*0032*/ 	.short	0x0020
        /*0034*/ 	.byte	0x00, 0xf4, 0x21, 0x00


	//----- nvinfo : EIATTR_KPARAM_INFO
	.align		4
.L_17:
        /*0038*/ 	.byte	0x04, 0x17
        /*003a*/ 	.short	(.L_19 - .L_18)
.L_18:
        /*003c*/ 	.word	0x00000000
        /*0040*/ 	.short	0x0003
        /*0042*/ 	.short	0x0018
        /*0044*/ 	.byte	0x00, 0xf4, 0x21, 0x00


	//----- nvinfo : EIATTR_KPARAM_INFO
	.align		4
.L_19:
        /*0048*/ 	.byte	0x04, 0x17
        /*004a*/ 	.short	(.L_21 - .L_20)
.L_20:
        /*004c*/ 	.word	0x00000000
        /*0050*/ 	.short	0x0002
        /*0052*/ 	.short	0x0010
        /*0054*/ 	.byte	0x00, 0xf4, 0x21, 0x00


	//----- nvinfo : EIATTR_KPARAM_INFO
	.align		4
.L_21:
        /*0058*/ 	.byte	0x04, 0x17
        /*005a*/ 	.short	(.L_23 - .L_22)
.L_22:
        /*005c*/ 	.word	0x00000000
        /*0060*/ 	.short	0x0001
        /*0062*/ 	.short	0x0008
        /*0064*/ 	.byte	0x00, 0xf4, 0x21, 0x00


	//----- nvinfo : EIATTR_KPARAM_INFO
	.align		4
.L_23:
        /*0068*/ 	.byte	0x04, 0x17
        /*006a*/ 	.short	(.L_25 - .L_24)
.L_24:
        /*006c*/ 	.word	0x00000000
        /*0070*/ 	.short	0x0000
        /*0072*/ 	.short	0x0000
        /*0074*/ 	.byte	0x00, 0xf4, 0x21, 0x00


	//----- nvinfo : EIATTR_SPARSE_MMA_MASK
	.align		4
.L_25:
        /*0078*/ 	.byte	0x03, 0x50
        /*007a*/ 	.short	0x0000


	//----- nvinfo : EIATTR_MAXREG_COUNT
	.align		4
        /*007c*/ 	.byte	0x03, 0x1b
        /*007e*/ 	.short	0x00ff


	//----- nvinfo : EIATTR_EXIT_INSTR_OFFSETS
	.align		4
        /*0080*/ 	.byte	0x04, 0x1c
        /*0082*/ 	.short	(.L_27 - .L_26)


	//   ....[0]....
.L_26:
        /*0084*/ 	.word	0x00000340


	//----- nvinfo : EIATTR_REQNTID
	.align		4
.L_27:
        /*0088*/ 	.byte	0x04, 0x10
        /*008a*/ 	.short	(.L_29 - .L_28)
.L_28:
        /*008c*/ 	.word	0x00000100
        /*0090*/ 	.word	0x00000001
        /*0094*/ 	.word	0x00000001


	//----- nvinfo : EIATTR_CBANK_PARAM_SIZE
	.align		4
.L_29:
        /*0098*/ 	.byte	0x03, 0x19
        /*009a*/ 	.short	0x0034


	//----- nvinfo : EIATTR_PARAM_CBANK
	.align		4
        /*009c*/ 	.byte	0x04, 0x0a
        /*009e*/ 	.short	(.L_31 - .L_30)
	.align		4
.L_30:
        /*00a0*/ 	.word	index@(.nv.constant0.triton_poi_fused__native_batch_norm_legit_no_training_relu_2)
        /*00a4*/ 	.short	0x0210
        /*00a6*/ 	.short	0x0034


	//----- nvinfo : EIATTR_SW_WAR
	.align		4
.L_31:
        /*00a8*/ 	.byte	0x04, 0x36
        /*00aa*/ 	.short	(.L_33 - .L_32)
.L_32:
        /*00ac*/ 	.word	0x00000008
.L_33:


//--------------------- .nv.callgraph             --------------------------
	.section	.nv.callgraph,"",@"SHT_CUDA_CALLGRAPH"
	.align	4
	.sectionentsize	8
	.align		4
        /*0000*/ 	.word	0x00000000
	.align		4
        /*0004*/ 	.word	0xffffffff
	.align		4
        /*0008*/ 	.word	0x00000000
	.align		4
        /*000c*/ 	.word	0xfffffffe
	.align		4
        /*0010*/ 	.word	0x00000000
	.align		4
        /*0014*/ 	.word	0xfffffffd
	.align		4
        /*0018*/ 	.word	0x00000000
	.align		4
        /*001c*/ 	.word	0xfffffffc


//--------------------- .nv.constant4             --------------------------
	.section	.nv.constant4,"a",@progbits
	.align	8
	.align		8
.nv.constant4:
        /*0000*/ 	.dword	_$_str
	.align		8
        /*0008*/ 	.dword	_$_str_$_2


//--------------------- .text.triton_poi_fused__native_batch_norm_legit_no_training_relu_2 --------------------------
	.section	.text.triton_poi_fused__native_batch_norm_legit_no_training_relu_2,"ax",@progbits
	.align	128
        .global         triton_poi_fused__native_batch_norm_legit_no_training_relu_2
        .type           triton_poi_fused__native_batch_norm_legit_no_training_relu_2,@function
        .size           triton_poi_fused__native_batch_norm_legit_no_training_relu_2,(.L_x_1 - triton_poi_fused__native_batch_norm_legit_no_training_relu_2)
        .other          triton_poi_fused__native_batch_norm_legit_no_training_relu_2,@"STO_CUDA_ENTRY STV_DEFAULT"
triton_poi_fused__native_batch_norm_legit_no_training_relu_2:
.text.triton_poi_fused__native_batch_norm_legit_no_training_relu_2:
[----:B------:R-:W-:Y:S01]  /*0000*/  LDC R1, c[0x0][0x28] ;  /* 0x00000a00ff017b82 */ /* 0x000fe20000000800 */
[----:B------:R-:W1:Y:S07]  /*0010*/  S2R R0, SR_TID.X ;  /* 0x0000000000007919 */ /* 0x000e6e0000002100 */
[----:B------:R-:W2:Y:S01]  /*0020*/  LDC.64 R6, c[0x0][0x220] ;  /* 0x00008800ff067b82 */ /* 0x000ea20000000a00 */
[----:B------:R-:W-:Y:S01]  /*0030*/  ULDC.64 UR4, c[0x0][0x208] ;  /* 0x0000820000047ab9 */ /* 0x000fe20000000a00 */
[----:B------:R-:W3:Y:S06]  /*0040*/  S2R R3, SR_CTAID.X ;  /* 0x0000000000037919 */ /* 0x000eec0000002500 */
[----:B------:R-:W4:Y:S08]  /*0050*/  LDC.64 R4, c[0x0][0x218] ;  /* 0x00008600ff047b82 */ /* 0x000f300000000a00 */
[----:B------:R-:W5:Y:S08]  /*0060*/  LDC.64 R8, c[0x0][0x228] ;  /* 0x00008a00ff087b82 */ /* 0x000f700000000a00 */
[----:B------:R-:W4:Y:S01]  /*0070*/  LDC.64 R10, c[0x0][0x230] ;  /* 0x00008c00ff0a7b82 */ /* 0x000f220000000a00 */
[----:B-1----:R-:W-:-:S04]  /*0080*/  SHF.L.U32 R0, R0, 0x1, RZ ;  /* 0x0000000100007819 */ /* 0x002fc800000006ff */
[----:B------:R-:W-:-:S04]  /*0090*/  LOP3.LUT R0, R0, 0x1fe, RZ, 0xc0, !PT ;  /* 0x000001fe00007812 */ /* 0x000fc800078ec0ff */
[----:B---3--:R-:W-:-:S05]  /*00a0*/  LEA R0, R3, R0, 0x9 ;  /* 0x0000000003007211 */ /* 0x008fca00078e48ff */
[----:B------:R-:W-:-:S05]  /*00b0*/  IMAD.HI R2, R0, 0x5397829d, RZ ;  /* 0x5397829d00027827 */ /* 0x000fca00078e02ff */
[----:B------:R-:W-:-:S04]  /*00c0*/  SHF.R.U32.HI R3, RZ, 0x1f, R2 ;  /* 0x0000001fff037819 */ /* 0x000fc80000011602 */
[----:B------:R-:W-:-:S04]  /*00d0*/  LEA.HI.SX32 R3, R2, R3, 0x18 ;  /* 0x0000000302037211 */ /* 0x000fc800078fc2ff */
[----:B------:R-:W-:-:S04]  /*00e0*/  LEA.HI R2, R3, R3, RZ, 0x7 ;  /* 0x0000000303027211 */ /* 0x000fc800078f38ff */
[----:B------:R-:W-:-:S04]  /*00f0*/  LOP3.LUT R2, R2, 0xffffff80, RZ, 0xc0, !PT ;  /* 0xffffff8002027812 */ /* 0x000fc800078ec0ff */
[----:B------:R-:W-:Y:S02]  /*0100*/  IADD3 R13, R3, -R2, RZ ;  /* 0x80000002030d7210 */ /* 0x000fe40007ffe0ff */
[----:B------:R-:W1:Y:S03]  /*0110*/  LDC.64 R2, c[0x0][0x210] ;  /* 0x00008400ff027b82 */ /* 0x000e660000000a00 */
[----:B--2---:R-:W-:-:S06]  /*0120*/  IMAD.WIDE R6, R13, 0x4, R6 ;  /* 0x000000040d067825 */ /* 0x004fcc00078e0206 */
[----:B------:R-:W2:Y:S01]  /*0130*/  LDG.E.EL R6, desc[UR4][R6.64] ;  /* 0x0000000406067981 */ /* 0x000ea2000c2e1900 */
[----:B----4-:R-:W-:-:S05]  /*0140*/  IMAD.WIDE R4, R13, 0x4, R4 ;  /* 0x000000040d047825 */ /* 0x010fca00078e0204 */
[----:B------:R3:W4:Y:S01]  /*0150*/  LDG.E.EL R12, desc[UR4][R4.64] ;  /* 0x00000004040c7981 */ /* 0x000722000c2e1900 */
[----:B-1----:R-:W-:Y:S01]  /*0160*/  IMAD.WIDE R2, R0, 0x4, R2 ;  /* 0x0000000400027825 */ /* 0x002fe200078e0202 */
[----:B------:R-:W-:Y:S01]  /*0170*/  HFMA2.MMA R14, -RZ, RZ, 1.625, 0 ;  /* 0x3e800000ff0e7435 */ /* 0x000fe200000001ff */
[----:B---3--:R-:W1:Y:S04]  /*0180*/  LDC.64 R4, c[0x0][0x238] ;  /* 0x00008e00ff047b82 */ /* 0x008e680000000a00 */
[----:B------:R-:W4:Y:S01]  /*0190*/  LDG.E.64 R2, desc[UR4][R2.64] ;  /* 0x0000000402027981 */ /* 0x000f22000c1e1b00 */
[----:B-----5:R-:W-:-:S04]  /*01a0*/  IMAD.WIDE R8, R13, 0x4, R8 ;  /* 0x000000040d087825 */ /* 0x020fc800078e0208 */
[----:B0-----:R-:W-:Y:S02]  /*01b0*/  IMAD.WIDE R10, R13, 0x4, R10 ;  /* 0x000000040d0a7825 */ /* 0x001fe400078e020a */
[----:B------:R-:W3:Y:S04]  /*01c0*/  LDG.E.EL R8, desc[UR4][R8.64] ;  /* 0x0000000408087981 */ /* 0x000ee8000c2e1900 */
[----:B------:R-:W3:Y:S01]  /*01d0*/  LDG.E.EL R11, desc[UR4][R10.64] ;  /* 0x000000040a0b7981 */ /* 0x000ee2000c2e1900 */
[----:B-1----:R-:W-:-:S04]  /*01e0*/  IMAD.WIDE R4, R0, 0x4, R4 ;  /* 0x0000000400047825 */ /* 0x002fc800078e0204 */
[----:B--2---:R-:W-:-:S04]  /*01f0*/  FADD R6, R6, 9.9999997473787516356e-06 ;  /* 0x3727c5ac06067421 */ /* 0x004fc80000000000 */
[----:B------:R-:W0:Y:S02]  /*0200*/  MUFU.SQRT R7, R6 ;  /* 0x0000000600077308 */ /* 0x000e240000002000 */
[C---:B0-----:R-:W-:Y:S02]  /*0210*/  FSETP.GT.AND P0, PT, R7.reuse, 8.50705917302346158658e+37, PT ;  /* 0x7e8000000700780b */ /* 0x041fe40003f04000 */
[----:B------:R-:W-:-:S11]  /*0220*/  FSETP.GEU.AND P1, PT, R7, 1.175494350822287508e-38, PT ;  /* 0x008000000700780b */ /* 0x000fd60003f2e000 */
[----:B------:R-:W-:-:S04]  /*0230*/  @P0 FMUL R7, R7, 0.25 ;  /* 0x3e80000007070820 */ /* 0x000fc80000400000 */
[----:B------:R-:W-:-:S06]  /*0240*/  @!P1 FMUL R7, R7, 16777216 ;  /* 0x4b80000007079820 */ /* 0x000fcc0000400000 */
[----:B------:R-:W0:Y:S01]  /*0250*/  MUFU.RCP R7, R7 ;  /* 0x0000000700077308 */ /* 0x000e220000001000 */
[----:B------:R-:W-:Y:S01]  /*0260*/  FSEL R14, R14, 1, P0 ;  /* 0x3f8000000e0e7808 */ /* 0x000fe20000000000 */
[----:B----4-:R-:W-:-:S04]  /*0270*/  FADD R2, R2, -R12 ;  /* 0x8000000c02027221 */ /* 0x010fc80000000000 */
[----:B------:R-:W-:Y:S01]  /*0280*/  @!P1 FMUL R14, R14, 16777216 ;  /* 0x4b8000000e0e9820 */ /* 0x000fe20000400000 */
[----:B------:R-:W-:-:S03]  /*0290*/  FADD R3, R3, -R12 ;  /* 0x8000000c03037221 */ /* 0x000fc60000000000 */
[----:B0-----:R-:W-:-:S04]  /*02a0*/  FMUL R14, R7, R14 ;  /* 0x0000000e070e7220 */ /* 0x001fc80000400000 */
[-C--:B------:R-:W-:Y:S01]  /*02b0*/  FMUL R2, R2, R14.reuse ;  /* 0x0000000e02027220 */ /* 0x080fe20000400000 */
[----:B------:R-:W-:-:S03]  /*02c0*/  FMUL R14, R3, R14 ;  /* 0x0000000e030e7220 */ /* 0x000fc60000400000 */
[C-C-:B---3--:R-:W-:Y:S01]  /*02d0*/  FFMA R2, R8.reuse, R2, R11.reuse ;  /* 0x0000000208027223 */ /* 0x148fe2000000000b */
[----:B------:R-:W-:-:S04]  /*02e0*/  FFMA R14, R8, R14, R11 ;  /* 0x0000000e080e7223 */ /* 0x000fc8000000000b */
[----:B------:R-:W-:Y:S02]  /*02f0*/  FSETP.GEU.AND P0, PT, R2, RZ, PT ;  /* 0x000000ff0200720b */ /* 0x000fe40003f0e000 */
[----:B------:R-:W-:Y:S02]  /*0300*/  FSETP.GEU.AND P1, PT, R14, RZ, PT ;  /* 0x000000ff0e00720b */ /* 0x000fe40003f2e000 */
[----:B------:R-:W-:Y:S02]  /*0310*/  FSEL R2, R2, RZ, P0 ;  /* 0x000000ff02027208 */ /* 0x000fe40000000000 */
[----:B------:R-:W-:-:S05]  /*0320*/  FSEL R3, R14, RZ, P1 ;  /* 0x000000ff0e037208 */ /* 0x000fca0000800000 */
[----:B------:R-:W-:Y:S01]  /*0330*/  STG.E.64 desc[UR4][R4.64], R2 ;  /* 0x0000000204007986 */ /* 0x000fe2000c101b04 */
[----:B------:R-:W-:Y:S05]  /*0340*/  EXIT ;  /* 0x000000000000794d */ /* 0x000fea0003800000 */
.L_x_0:
[----:B------:R-:W-:-:S00]  /*0350*/  BRA `(.L_x_0) ;  /* 0xfffffffc00fc7947 */ /* 0x000fc0000383ffff */
[----:B------:R-:W-:-:S00]  /*0360*/  NOP ;  /* 0x0000000000007918 */ /* 0x000fc00000000000 */
        /* <DEDUP_REMOVED lines=9> */
.L_x_1:


//--------------------- .nv.global.init           --------------------------
	.section	.nv.global.init,"aw",@progbits
.nv.global.init:
	.type		_$_str,@object
	.size		_$_str,(_$_str_$_2 - _$_str)
_$_str:
        /*0000*/ 	.byte	0x5f, 0x5f, 0x43, 0x55, 0x44, 0x41, 0x5f, 0x46, 0x54, 0x5a, 0x00
	.type		_$_str_$_2,@object
	.size		_$_str_$_2,(.L_1 - _$_str_$_2)
_$_str_$_2:
        /*000b*/ 	.byte	0x5f, 0x5f, 0x43, 0x55, 0x44, 0x41, 0x5f, 0x50, 0x52, 0x45, 0x43, 0x5f, 0x53, 0x51, 0x52, 0x54
        /*001b*/ 	.byte	0x00
.L_1:


//--------------------- .nv.constant0.triton_poi_fused__native_batch_norm_legit_no_training_relu_2 --------------------------
	.section	.nv.constant0.triton_poi_fused__native_batch_norm_legit_no_training_relu_2,"a",@progbits
	.sectionflags	@""
	.align	4
.nv.constant0.triton_poi_fused__native_batch_norm_legit_no_training_relu_2:
	.zero		580
